//
// Generated by NVIDIA NVVM Compiler
//
// Compiler Build ID: CL-36424714
// Cuda compilation tools, release 13.0, V13.0.88
// Based on NVVM 20.0.0
//

.version 9.0
.target sm_100
.address_size 64

	// .globl	_Z14matrixMultiplyPKfS0_Pfiii

.visible .entry _Z14matrixMultiplyPKfS0_Pfiii(
	.param .u64 .ptr .align 1 _Z14matrixMultiplyPKfS0_Pfiii_param_0,
	.param .u64 .ptr .align 1 _Z14matrixMultiplyPKfS0_Pfiii_param_1,
	.param .u64 .ptr .align 1 _Z14matrixMultiplyPKfS0_Pfiii_param_2,
	.param .u32 _Z14matrixMultiplyPKfS0_Pfiii_param_3,
	.param .u32 _Z14matrixMultiplyPKfS0_Pfiii_param_4,
	.param .u32 _Z14matrixMultiplyPKfS0_Pfiii_param_5
)
{
	.reg .pred 	%p<10>;
	.reg .b32 	%r<40>;
	.reg .b32 	%f<67>;
	.reg .b64 	%rd<67>;

	ld.param.u64 	%rd14, [_Z14matrixMultiplyPKfS0_Pfiii_param_0];
	ld.param.u64 	%rd15, [_Z14matrixMultiplyPKfS0_Pfiii_param_1];
	ld.param.u32 	%r18, [_Z14matrixMultiplyPKfS0_Pfiii_param_4];
	cvta.to.global.u64 	%rd1, %rd15;
	cvta.to.global.u64 	%rd2, %rd14;
	mov.u32 	%r19, %ctaid.y;
	mov.u32 	%r20, %ntid.y;
	mov.u32 	%r21, %tid.y;
	mad.lo.s32 	%r1, %r19, %r20, %r21;
	mov.u32 	%r22, %ctaid.x;
	mov.u32 	%r23, %ntid.x;
	mov.u32 	%r24, %tid.x;
	mad.lo.s32 	%r2, %r22, %r23, %r24;
	max.s32 	%r25, %r1, %r2;
	setp.ge.s32 	%p1, %r25, %r18;
	@%p1 bra 	$L__BB0_13;
	mul.lo.s32 	%r3, %r18, %r1;
	and.b32  	%r4, %r18, 7;
	setp.lt.u32 	%p2, %r18, 8;
	mov.f32 	%f66, 0f00000000;
	mov.b32 	%r38, 0;
	@%p2 bra 	$L__BB0_4;
	and.b32  	%r38, %r18, 2147483640;
	neg.s32 	%r36, %r38;
	mul.wide.s32 	%rd16, %r18, 4;
	add.s64 	%rd3, %rd1, %rd16;
	shl.b32 	%r7, %r18, 3;
	mul.wide.s32 	%rd17, %r18, 8;
	add.s64 	%rd4, %rd1, %rd17;
	mul.wide.s32 	%rd18, %r18, 12;
	add.s64 	%rd5, %rd1, %rd18;
	mul.wide.s32 	%rd19, %r18, 16;
	add.s64 	%rd6, %rd1, %rd19;
	mul.wide.s32 	%rd20, %r18, 20;
	add.s64 	%rd7, %rd1, %rd20;
	mul.wide.s32 	%rd21, %r18, 24;
	add.s64 	%rd8, %rd1, %rd21;
	mul.wide.s32 	%rd22, %r18, 28;
	add.s64 	%rd9, %rd1, %rd22;
	mul.wide.u32 	%rd23, %r3, 4;
	add.s64 	%rd24, %rd23, %rd2;
	add.s64 	%rd66, %rd24, 16;
	mov.f32 	%f66, 0f00000000;
	mov.u32 	%r35, %r2;
$L__BB0_3:
	.pragma "nounroll";
	mul.wide.s32 	%rd25, %r35, 4;
	add.s64 	%rd26, %rd3, %rd25;
	add.s64 	%rd27, %rd4, %rd25;
	add.s64 	%rd28, %rd5, %rd25;
	add.s64 	%rd29, %rd6, %rd25;
	add.s64 	%rd30, %rd7, %rd25;
	add.s64 	%rd31, %rd8, %rd25;
	add.s64 	%rd32, %rd9, %rd25;
	add.s64 	%rd33, %rd1, %rd25;
	ld.global.f32 	%f16, [%rd66+-16];
	ld.global.f32 	%f17, [%rd33];
	fma.rn.f32 	%f18, %f16, %f17, %f66;
	ld.global.f32 	%f19, [%rd66+-12];
	ld.global.f32 	%f20, [%rd26];
	fma.rn.f32 	%f21, %f19, %f20, %f18;
	ld.global.f32 	%f22, [%rd66+-8];
	ld.global.f32 	%f23, [%rd27];
	fma.rn.f32 	%f24, %f22, %f23, %f21;
	ld.global.f32 	%f25, [%rd66+-4];
	ld.global.f32 	%f26, [%rd28];
	fma.rn.f32 	%f27, %f25, %f26, %f24;
	ld.global.f32 	%f28, [%rd66];
	ld.global.f32 	%f29, [%rd29];
	fma.rn.f32 	%f30, %f28, %f29, %f27;
	ld.global.f32 	%f31, [%rd66+4];
	ld.global.f32 	%f32, [%rd30];
	fma.rn.f32 	%f33, %f31, %f32, %f30;
	ld.global.f32 	%f34, [%rd66+8];
	ld.global.f32 	%f35, [%rd31];
	fma.rn.f32 	%f36, %f34, %f35, %f33;
	ld.global.f32 	%f37, [%rd66+12];
	ld.global.f32 	%f38, [%rd32];
	fma.rn.f32 	%f66, %f37, %f38, %f36;
	add.s32 	%r36, %r36, 8;
	add.s32 	%r35, %r35, %r7;
	add.s64 	%rd66, %rd66, 32;
	setp.ne.s32 	%p3, %r36, 0;
	@%p3 bra 	$L__BB0_3;
$L__BB0_4:
	setp.eq.s32 	%p4, %r4, 0;
	@%p4 bra 	$L__BB0_12;
	and.b32  	%r13, %r18, 3;
	setp.lt.u32 	%p5, %r4, 4;
	@%p5 bra 	$L__BB0_7;
	add.s32 	%r27, %r38, %r3;
	mul.wide.u32 	%rd34, %r27, 4;
	add.s64 	%rd35, %rd2, %rd34;
	ld.global.f32 	%f40, [%rd35];
	mad.lo.s32 	%r28, %r38, %r18, %r2;
	mul.wide.s32 	%rd36, %r28, 4;
	add.s64 	%rd37, %rd1, %rd36;
	ld.global.f32 	%f41, [%rd37];
	fma.rn.f32 	%f42, %f40, %f41, %f66;
	cvt.u64.u32 	%rd38, %r3;
	cvt.u64.u32 	%rd39, %r38;
	add.s64 	%rd40, %rd39, %rd38;
	shl.b64 	%rd41, %rd40, 2;
	add.s64 	%rd42, %rd2, %rd41;
	ld.global.f32 	%f43, [%rd42+4];
	mul.wide.s32 	%rd43, %r18, 4;
	add.s64 	%rd44, %rd37, %rd43;
	ld.global.f32 	%f44, [%rd44];
	fma.rn.f32 	%f45, %f43, %f44, %f42;
	ld.global.f32 	%f46, [%rd42+8];
	add.s64 	%rd45, %rd44, %rd43;
	ld.global.f32 	%f47, [%rd45];
	fma.rn.f32 	%f48, %f46, %f47, %f45;
	ld.global.f32 	%f49, [%rd42+12];
	add.s64 	%rd46, %rd45, %rd43;
	ld.global.f32 	%f50, [%rd46];
	fma.rn.f32 	%f66, %f49, %f50, %f48;
	add.s32 	%r38, %r38, 4;
$L__BB0_7:
	setp.eq.s32 	%p6, %r13, 0;
	@%p6 bra 	$L__BB0_12;
	setp.eq.s32 	%p7, %r13, 1;
	@%p7 bra 	$L__BB0_10;
	add.s32 	%r29, %r38, %r3;
	mul.wide.u32 	%rd47, %r29, 4;
	add.s64 	%rd48, %rd2, %rd47;
	ld.global.f32 	%f52, [%rd48];
	mad.lo.s32 	%r30, %r38, %r18, %r2;
	mul.wide.s32 	%rd49, %r30, 4;
	add.s64 	%rd50, %rd1, %rd49;
	ld.global.f32 	%f53, [%rd50];
	fma.rn.f32 	%f54, %f52, %f53, %f66;
	cvt.u64.u32 	%rd51, %r3;
	cvt.u64.u32 	%rd52, %r38;
	add.s64 	%rd53, %rd52, %rd51;
	shl.b64 	%rd54, %rd53, 2;
	add.s64 	%rd55, %rd2, %rd54;
	ld.global.f32 	%f55, [%rd55+4];
	mul.wide.s32 	%rd56, %r18, 4;
	add.s64 	%rd57, %rd50, %rd56;
	ld.global.f32 	%f56, [%rd57];
	fma.rn.f32 	%f66, %f55, %f56, %f54;
	add.s32 	%r38, %r38, 2;
$L__BB0_10:
	and.b32  	%r31, %r18, 1;
	setp.eq.b32 	%p8, %r31, 1;
	not.pred 	%p9, %p8;
	@%p9 bra 	$L__BB0_12;
	add.s32 	%r32, %r38, %r3;
	mul.wide.u32 	%rd58, %r32, 4;
	add.s64 	%rd59, %rd2, %rd58;
	ld.global.f32 	%f57, [%rd59];
	mad.lo.s32 	%r33, %r38, %r18, %r2;
	mul.wide.s32 	%rd60, %r33, 4;
	add.s64 	%rd61, %rd1, %rd60;
	ld.global.f32 	%f58, [%rd61];
	fma.rn.f32 	%f66, %f57, %f58, %f66;
$L__BB0_12:
	ld.param.u64 	%rd65, [_Z14matrixMultiplyPKfS0_Pfiii_param_2];
	add.s32 	%r34, %r3, %r2;
	cvta.to.global.u64 	%rd62, %rd65;
	mul.wide.s32 	%rd63, %r34, 4;
	add.s64 	%rd64, %rd62, %rd63;
	st.global.f32 	[%rd64], %f66;
$L__BB0_13:
	ret;

}


// ===== COMPILED SASS (sm_100) =====

	.target	sm_100

	.elftype	@"ET_EXEC"


//--------------------- .note.nv.tkinfo           --------------------------
	.section	.note.nv.tkinfo,"",@"SHT_NOTE"
	.sectionflags	@"SHF_NOTE_NV_TKINFO"
	.tkinfo
        /*0018*/ 	.word	0x00000002
        /*0030*/ 	.string	""
        /*0030*/ 	.string	"ptxas"
        /*0030*/ 	.string	"Cuda compilation tools, release 13.0, V13.0.88"
        /*0030*/ 	.string	"Build cuda_13.0.r13.0/compiler.36424714_0"
        /*0030*/ 	.string	"-arch sm_100 -m 64 "



//--------------------- .note.nv.cuinfo           --------------------------
	.section	.note.nv.cuinfo,"",@"SHT_NOTE"
	.sectionflags	@"SHF_NOTE_NV_CUINFO"
        /*0018*/ 	.short	0x0002
        /*001a*/ 	.short	0x0064
        /*001c*/ 	.short	0x0082
	.zero		2


//--------------------- .nv.info                  --------------------------
	.section	.nv.info,"",@"SHT_CUDA_INFO"
	.align	4


	//----- nvinfo : EIATTR_REGCOUNT
	.align		4
        /*0000*/ 	.byte	0x04, 0x2f
        /*0002*/ 	.short	(.L_1 - .L_0)
	.align		4
.L_0:
        /*0004*/ 	.word	index@(_Z14matrixMultiplyPKfS0_Pfiii)
        /*0008*/ 	.word	0x0000001e


	//----- nvinfo : EIATTR_FRAME_SIZE
	.align		4
.L_1:
        /*000c*/ 	.byte	0x04, 0x11
        /*000e*/ 	.short	(.L_3 - .L_2)
	.align		4
.L_2:
        /*0010*/ 	.word	index@(_Z14matrixMultiplyPKfS0_Pfiii)
        /*0014*/ 	.word	0x00000000


	//----- nvinfo : EIATTR_MIN_STACK_SIZE
	.align		4
.L_3:
        /*0018*/ 	.byte	0x04, 0x12
        /*001a*/ 	.short	(.L_5 - .L_4)
	.align		4
.L_4:
        /*001c*/ 	.word	index@(_Z14matrixMultiplyPKfS0_Pfiii)
        /*0020*/ 	.word	0x00000000
.L_5:


//--------------------- .nv.compat                --------------------------
	.section	.nv.compat,"",@"SHT_CUDA_COMPAT_INFO"
	.align	4
        /*0000*/ 	.byte	0x02, 0x09, 0x00, 0x00, 0x02, 0x02, 0x01, 0x00, 0x02, 0x05, 0x05, 0x00, 0x03, 0x07, 0x01, 0x01
        /*0010*/ 	.byte	0x02, 0x03, 0x00, 0x00, 0x02, 0x06, 0x01, 0x00, 0x04, 0x0b, 0x08, 0x00, 0x09, 0x00, 0x00, 0x00
        /*0020*/ 	.byte	0x00, 0x00, 0x00, 0x00


//--------------------- .nv.info._Z14matrixMultiplyPKfS0_Pfiii --------------------------
	.section	.nv.info._Z14matrixMultiplyPKfS0_Pfiii,"",@"SHT_CUDA_INFO"
	.sectionflags	@""
	.align	4


	//----- nvinfo : EIATTR_CUDA_API_VERSION
	.align		4
        /*0000*/ 	.byte	0x04, 0x37
        /*0002*/ 	.short	(.L_7 - .L_6)
.L_6:
        /*0004*/ 	.word	0x00000082


	//----- nvinfo : EIATTR_KPARAM_INFO
	.align		4
.L_7:
        /*0008*/ 	.byte	0x04, 0x17
        /*000a*/ 	.short	(.L_9 - .L_8)
.L_8:
        /*000c*/ 	.word	0x00000000
        /*0010*/ 	.short	0x0005
        /*0012*/ 	.short	0x0020
        /*0014*/ 	.byte	0x00, 0xf0, 0x11, 0x00


	//----- nvinfo : EIATTR_KPARAM_INFO
	.align		4
.L_9:
        /*0018*/ 	.byte	0x04, 0x17
        /*001a*/ 	.short	(.L_11 - .L_10)
.L_10:
        /*001c*/ 	.word	0x00000000
        /*0020*/ 	.short	0x0004
        /*0022*/ 	.short	0x001c
        /*0024*/ 	.byte	0x00, 0xf0, 0x11, 0x00


	//----- nvinfo : EIATTR_KPARAM_INFO
	.align		4
.L_11:
        /*0028*/ 	.byte	0x04, 0x17
        /*002a*/ 	.short	(.L_13 - .L_12)
.L_12:
        /*002c*/ 	.word	0x00000000
        /*0030*/ 	.short	0x0003
        /*0032*/ 	.short	0x0018
        /*0034*/ 	.byte	0x00, 0xf0, 0x11, 0x00


	//----- nvinfo : EIATTR_KPARAM_INFO
	.align		4
.L_13:
        /*0038*/ 	.byte	0x04, 0x17
        /*003a*/ 	.short	(.L_15 - .L_14)
.L_14:
        /*003c*/ 	.word	0x00000000
        /*0040*/ 	.short	0x0002
        /*0042*/ 	.short	0x0010
        /*0044*/ 	.byte	0x00, 0xf5, 0x21, 0x00


	//----- nvinfo : EIATTR_KPARAM_INFO
	.align		4
.L_15:
        /*0048*/ 	.byte	0x04, 0x17
        /*004a*/ 	.short	(.L_17 - .L_16)
.L_16:
        /*004c*/ 	.word	0x00000000
        /*0050*/ 	.short	0x0001
        /*0052*/ 	.short	0x0008
        /*0054*/ 	.byte	0x00, 0xf5, 0x21, 0x00


	//----- nvinfo : EIATTR_KPARAM_INFO
	.align		4
.L_17:
        /*0058*/ 	.byte	0x04, 0x17
        /*005a*/ 	.short	(.L_19 - .L_18)
.L_18:
        /*005c*/ 	.word	0x00000000
        /*0060*/ 	.short	0x0000
        /*0062*/ 	.short	0x0000
        /*0064*/ 	.byte	0x00, 0xf5, 0x21, 0x00


	//----- nvinfo : EIATTR_SPARSE_MMA_MASK
	.align		4
.L_19:
        /*0068*/ 	.byte	0x03, 0x50
        /*006a*/ 	.short	0x0000


	//----- nvinfo : EIATTR_MAXREG_COUNT
	.align		4
        /*006c*/ 	.byte	0x03, 0x1b
        /*006e*/ 	.short	0x00ff


	//----- nvinfo : EIATTR_MERCURY_ISA_VERSION
	.align		4
        /*0070*/ 	.byte	0x03, 0x5f
        /*0072*/ 	.short	0x0101


	//----- nvinfo : EIATTR_VRC_CTA_INIT_COUNT
	.align		4
        /*0074*/ 	.byte	0x02, 0x4a
	.zero		1
	.zero		1


	//----- nvinfo : EIATTR_EXIT_INSTR_OFFSETS
	.align		4
        /*0078*/ 	.byte	0x04, 0x1c
        /*007a*/ 	.short	(.L_21 - .L_20)


	//   ....[0]....
.L_20:
        /*007c*/ 	.word	0x000000c0


	//   ....[1]....
        /*0080*/ 	.word	0x00000a90


	//----- nvinfo : EIATTR_CBANK_PARAM_SIZE
	.align		4
.L_21:
        /*0084*/ 	.byte	0x03, 0x19
        /*0086*/ 	.short	0x0024


	//----- nvinfo : EIATTR_PARAM_CBANK
	.align		4
        /*0088*/ 	.byte	0x04, 0x0a
        /*008a*/ 	.short	(.L_23 - .L_22)
	.align		4
.L_22:
        /*008c*/ 	.word	index@(.nv.constant0._Z14matrixMultiplyPKfS0_Pfiii)
        /*0090*/ 	.short	0x0380
        /*0092*/ 	.short	0x0024


	//----- nvinfo : EIATTR_SW_WAR
	.align		4
.L_23:
        /*0094*/ 	.byte	0x04, 0x36
        /*0096*/ 	.short	(.L_25 - .L_24)
.L_24:
        /*0098*/ 	.word	0x00000008
.L_25:


//--------------------- .nv.callgraph             --------------------------
	.section	.nv.callgraph,"",@"SHT_CUDA_CALLGRAPH"
	.align	4
	.sectionentsize	8
	.align		4
        /*0000*/ 	.word	0x00000000
	.align		4
        /*0004*/ 	.word	0xffffffff
	.align		4
        /*0008*/ 	.word	0x00000000
	.align		4
        /*000c*/ 	.word	0xfffffffe
	.align		4
        /*0010*/ 	.word	0x00000000
	.align		4
        /*0014*/ 	.word	0xfffffffd
	.align		4
        /*0018*/ 	.word	0x00000000
	.align		4
        /*001c*/ 	.word	0xfffffffc


//--------------------- .text._Z14matrixMultiplyPKfS0_Pfiii --------------------------
	.section	.text._Z14matrixMultiplyPKfS0_Pfiii,"ax",@progbits
	.align	128
        .global         _Z14matrixMultiplyPKfS0_Pfiii
        .type           _Z14matrixMultiplyPKfS0_Pfiii,@function
        .size           _Z14matrixMultiplyPKfS0_Pfiii,(.L_x_5 - _Z14matrixMultiplyPKfS0_Pfiii)
        .other          _Z14matrixMultiplyPKfS0_Pfiii,@"STO_CUDA_ENTRY STV_DEFAULT"
_Z14matrixMultiplyPKfS0_Pfiii:
.text._Z14matrixMultiplyPKfS0_Pfiii:
[----:B------:R-:W-:Y:S01]  /*0000*/  LDC R1, c[0x0][0x37c] ;  /* 0x0000df00ff017b82 */ /* 0x000fe20000000800 */
[----:B------:R-:W0:Y:S07]  /*0010*/  S2R R0, SR_TID.Y ;  /* 0x0000000000007919 */ /* 0x000e2e0000002200 */
[----:B------:R-:W0:Y:S01]  /*0020*/  S2UR UR4, SR_CTAID.Y ;  /* 0x00000000000479c3 */ /* 0x000e220000002600 */
[----:B------:R-:W1:Y:S01]  /*0030*/  LDCU UR20, c[0x0][0x39c] ;  /* 0x00007380ff1477ac */ /* 0x000e620008000800 */
[----:B------:R-:W2:Y:S06]  /*0040*/  S2R R3, SR_TID.X ;  /* 0x0000000000037919 */ /* 0x000eac0000002100 */
[----:B------:R-:W0:Y:S08]  /*0050*/  LDC R13, c[0x0][0x364] ;  /* 0x0000d900ff0d7b82 */ /* 0x000e300000000800 */
[----:B------:R-:W2:Y:S08]  /*0060*/  S2UR UR5, SR_CTAID.X ;  /* 0x00000000000579c3 */ /* 0x000eb00000002500 */
[----:B------:R-:W2:Y:S01]  /*0070*/  LDC R2, c[0x0][0x360] ;  /* 0x0000d800ff027b82 */ /* 0x000ea20000000800 */
[----:B0-----:R-:W-:-:S02]  /*0080*/  IMAD R13, R13, UR4, R0 ;  /* 0x000000040d0d7c24 */ /* 0x001fc4000f8e0200 */
[----:B--2---:R-:W-:-:S05]  /*0090*/  IMAD R0, R2, UR5, R3 ;  /* 0x0000000502007c24 */ /* 0x004fca000f8e0203 */
[----:B------:R-:W-:-:S04]  /*00a0*/  VIMNMX R2, PT, PT, R13, R0, !PT ;  /* 0x000000000d027248 */ /* 0x000fc80007fe0100 */
[----:B-1----:R-:W-:-:S13]  /*00b0*/  ISETP.GE.AND P0, PT, R2, UR20, PT ;  /* 0x0000001402007c0c */ /* 0x002fda000bf06270 */
[----:B------:R-:W-:Y:S05]  /*00c0*/  @P0 EXIT ;  /* 0x000000000000094d */ /* 0x000fea0003800000 */
[----:B------:R-:W-:Y:S01]  /*00d0*/  UISETP.GE.U32.AND UP0, UPT, UR20, 0x8, UPT ;  /* 0x000000081400788c */ /* 0x000fe2000bf06070 */
[----:B------:R-:W-:Y:S02]  /*00e0*/  HFMA2 R12, -RZ, RZ, 0, 0 ;  /* 0x00000000ff0c7431 */ /* 0x000fe400000001ff */
[----:B------:R-:W-:Y:S01]  /*00f0*/  IMAD R13, R13, UR20, RZ ;  /* 0x000000140d0d7c24 */ /* 0x000fe2000f8e02ff */
[----:B------:R-:W-:Y:S01]  /*0100*/  UMOV UR4, URZ ;  /* 0x000000ff00047c82 */ /* 0x000fe20008000000 */
[----:B------:R-:W0:Y:S04]  /*0110*/  LDCU.64 UR18, c[0x0][0x358] ;  /* 0x00006b00ff1277ac */ /* 0x000e280008000a00 */
[----:B------:R-:W-:Y:S05]  /*0120*/  BRA.U !UP0, `(.L_x_0) ;  /* 0x0000000508047547 */ /* 0x000fea000b800000 */
[----:B------:R-:W1:Y:S01]  /*0130*/  LDCU.128 UR24, c[0x0][0x380] ;  /* 0x00007000ff1877ac */ /* 0x000e620008000c00 */
[----:B------:R-:W-:Y:S02]  /*0140*/  MOV R12, RZ ;  /* 0x000000ff000c7202 */ /* 0x000fe40000000f00 */
[----:B------:R-:W-:Y:S01]  /*0150*/  MOV R14, R0 ;  /* 0x00000000000e7202 */ /* 0x000fe20000000f00 */
[----:B------:R-:W-:-:S04]  /*0160*/  ULOP3.LUT UR4, UR20, 0x7ffffff8, URZ, 0xc0, !UPT ;  /* 0x7ffffff814047892 */ /* 0x000fc8000f8ec0ff */
[----:B------:R-:W-:Y:S01]  /*0170*/  UIADD3 UR5, UPT, UPT, -UR4, URZ, URZ ;  /* 0x000000ff04057290 */ /* 0x000fe2000fffe1ff */
[----:B-1----:R-:W-:Y:S01]  /*0180*/  MOV R2, UR24 ;  /* 0x0000001800027c02 */ /* 0x002fe20008000f00 */
[----:B------:R-:W-:Y:S01]  /*0190*/  UIMAD.WIDE UR6, UR20, 0x8, UR26 ;  /* 0x00000008140678a5 */ /* 0x000fe2000f8e021a */
[----:B------:R-:W-:Y:S01]  /*01a0*/  MOV R3, UR25 ;  /* 0x0000001900037c02 */ /* 0x000fe20008000f00 */
[----:B------:R-:W-:Y:S02]  /*01b0*/  UIMAD.WIDE UR8, UR20, 0xc, UR26 ;  /* 0x0000000c140878a5 */ /* 0x000fe4000f8e021a */
[----:B------:R-:W-:Y:S01]  /*01c0*/  UIMAD.WIDE UR10, UR20, 0x10, UR26 ;  /* 0x00000010140a78a5 */ /* 0x000fe2000f8e021a */
[----:B------:R-:W-:Y:S01]  /*01d0*/  IMAD.WIDE.U32 R2, R13, 0x4, R2 ;  /* 0x000000040d027825 */ /* 0x000fe200078e0002 */
[----:B------:R-:W-:Y:S02]  /*01e0*/  UIMAD.WIDE UR12, UR20, 0x14, UR26 ;  /* 0x00000014140c78a5 */ /* 0x000fe4000f8e021a */
[----:B------:R-:W-:Y:S01]  /*01f0*/  UIMAD.WIDE UR14, UR20, 0x18, UR26 ;  /* 0x00000018140e78a5 */ /* 0x000fe2000f8e021a */
[----:B------:R-:W-:Y:S01]  /*0200*/  IADD3 R2, P0, PT, R2, 0x10, RZ ;  /* 0x0000001002027810 */ /* 0x000fe20007f1e0ff */
[----:B------:R-:W-:-:S03]  /*0210*/  UIMAD.WIDE UR16, UR20, 0x1c, UR26 ;  /* 0x0000001c141078a5 */ /* 0x000fc6000f8e021a */
[----:B------:R-:W-:-:S09]  /*0220*/  IADD3.X R3, PT, PT, RZ, R3, RZ, P0, !PT ;  /* 0x00000003ff037210 */ /* 0x000fd200007fe4ff */
.L_x_1:
[----:B------:R-:W-:Y:S01]  /*0230*/  UIMAD.WIDE UR22, UR20, 0x4, UR26 ;  /* 0x00000004141678a5 */ /* 0x000fe2000f8e021a */
[----:B------:R-:W-:Y:S02]  /*0240*/  IMAD.MOV.U32 R23, RZ, RZ, 0x4 ;  /* 0x00000004ff177424 */ /* 0x000fe400078e00ff */
[----:B------:R-:W-:Y:S01]  /*0250*/  HFMA2 R11, -RZ, RZ, 0, 2.384185791015625e-07 ;  /* 0x00000004ff0b7431 */ /* 0x000fe200000001ff */
[----:B------:R-:W-:Y:S01]  /*0260*/  MOV R25, 0x4 ;  /* 0x0000000400197802 */ /* 0x000fe20000000f00 */
[----:B0-----:R-:W2:Y:S01]  /*0270*/  LDG.E R21, desc[UR18][R2.64+-0x10] ;  /* 0xfffff01202157981 */ /* 0x001ea2000c1e1900 */
[C---:B------:R-:W-:Y:S01]  /*0280*/  IMAD.WIDE R22, R14.reuse, R23, UR26 ;  /* 0x0000001a0e167e25 */ /* 0x040fe2000f8e0217 */
[----:B------:R-:W-:Y:S02]  /*0290*/  MOV R8, UR22 ;  /* 0x0000001600087c02 */ /* 0x000fe40008000f00 */
[----:B------:R-:W-:Y:S01]  /*02a0*/  MOV R9, UR23 ;  /* 0x0000001700097c02 */ /* 0x000fe20008000f00 */
[----:B------:R-:W3:Y:S02]  /*02b0*/  LDG.E R19, desc[UR18][R2.64+-0xc] ;  /* 0xfffff41202137981 */ /* 0x000ee4000c1e1900 */
[----:B------:R-:W-:-:S02]  /*02c0*/  IMAD.WIDE R8, R14, 0x4, R8 ;  /* 0x000000040e087825 */ /* 0x000fc400078e0208 */
[----:B------:R-:W2:Y:S01]  /*02d0*/  LDG.E R22, desc[UR18][R22.64] ;  /* 0x0000001216167981 */ /* 0x000ea2000c1e1900 */
[----:B------:R-:W-:Y:S01]  /*02e0*/  MOV R5, 0x4 ;  /* 0x0000000400057802 */ /* 0x000fe20000000f00 */
[C---:B------:R-:W-:Y:S02]  /*02f0*/  IMAD.WIDE R24, R14.reuse, R25, UR6 ;  /* 0x000000060e187e25 */ /* 0x040fe4000f8e0219 */
[----:B------:R0:W3:Y:S02]  /*0300*/  LDG.E R20, desc[UR18][R8.64] ;  /* 0x0000001208147981 */ /* 0x0000e4000c1e1900 */
[----:B------:R-:W-:Y:S02]  /*0310*/  IMAD.WIDE R10, R14, R11, UR8 ;  /* 0x000000080e0a7e25 */ /* 0x000fe4000f8e020b */
[----:B------:R-:W4:Y:S04]  /*0320*/  LDG.E R18, desc[UR18][R24.64] ;  /* 0x0000001218127981 */ /* 0x000f28000c1e1900 */
[----:B------:R-:W4:Y:S01]  /*0330*/  LDG.E R17, desc[UR18][R2.64+-0x8] ;  /* 0xfffff81202117981 */ /* 0x000f22000c1e1900 */
[----:B0-----:R-:W-:-:S02]  /*0340*/  HFMA2 R9, -RZ, RZ, 0, 2.384185791015625e-07 ;  /* 0x00000004ff097431 */ /* 0x001fc400000001ff */
[----:B------:R-:W-:Y:S01]  /*0350*/  IMAD.MOV.U32 R7, RZ, RZ, 0x4 ;  /* 0x00000004ff077424 */ /* 0x000fe200078e00ff */
[----:B------:R0:W5:Y:S01]  /*0360*/  LDG.E R16, desc[UR18][R10.64] ;  /* 0x000000120a107981 */ /* 0x000162000c1e1900 */
[----:B------:R-:W-:-:S03]  /*0370*/  IMAD.WIDE R4, R14, R5, UR10 ;  /* 0x0000000a0e047e25 */ /* 0x000fc6000f8e0205 */
[----:B------:R-:W5:Y:S01]  /*0380*/  LDG.E R15, desc[UR18][R2.64+-0x4] ;  /* 0xfffffc12020f7981 */ /* 0x000f62000c1e1900 */
[C---:B------:R-:W-:Y:S01]  /*0390*/  IMAD.WIDE R6, R14.reuse, R7, UR12 ;  /* 0x0000000c0e067e25 */ /* 0x040fe2000f8e0207 */
[----:B------:R-:W-:Y:S02]  /*03a0*/  MOV R27, 0x4 ;  /* 0x00000004001b7802 */ /* 0x000fe40000000f00 */
[----:B------:R1:W5:Y:S01]  /*03b0*/  LDG.E R4, desc[UR18][R4.64] ;  /* 0x0000001204047981 */ /* 0x000362000c1e1900 */
[----:B------:R-:W-:-:S03]  /*03c0*/  IMAD.WIDE R8, R14, R9, UR14 ;  /* 0x0000000e0e087e25 */ /* 0x000fc6000f8e0209 */
[----:B------:R-:W5:Y:S01]  /*03d0*/  LDG.E R23, desc[UR18][R2.64] ;  /* 0x0000001202177981 */ /* 0x000f62000c1e1900 */
[----:B0-----:R-:W-:-:S03]  /*03e0*/  IMAD.WIDE R10, R14, R27, UR16 ;  /* 0x000000100e0a7e25 */ /* 0x001fc6000f8e021b */
[----:B------:R-:W5:Y:S04]  /*03f0*/  LDG.E R7, desc[UR18][R6.64] ;  /* 0x0000001206077981 */ /* 0x000f68000c1e1900 */
[----:B------:R-:W5:Y:S04]  /*0400*/  LDG.E R24, desc[UR18][R2.64+0x4] ;  /* 0x0000041202187981 */ /* 0x000f68000c1e1900 */
[----:B------:R-:W5:Y:S04]  /*0410*/  LDG.E R8, desc[UR18][R8.64] ;  /* 0x0000001208087981 */ /* 0x000f68000c1e1900 */
[----:B------:R-:W5:Y:S04]  /*0420*/  LDG.E R25, desc[UR18][R2.64+0x8] ;  /* 0x0000081202197981 */ /* 0x000f68000c1e1900 */
[----:B------:R-:W5:Y:S04]  /*0430*/  LDG.E R10, desc[UR18][R10.64] ;  /* 0x000000120a0a7981 */ /* 0x000f68000c1e1900 */
[----:B------:R0:W5:Y:S01]  /*0440*/  LDG.E R27, desc[UR18][R2.64+0xc] ;  /* 0x00000c12021b7981 */ /* 0x000162000c1e1900 */
[----:B------:R-:W-:-:S04]  /*0450*/  UIADD3 UR5, UPT, UPT, UR5, 0x8, URZ ;  /* 0x0000000805057890 */ /* 0x000fc8000fffe0ff */
[----:B------:R-:W-:Y:S01]  /*0460*/  UISETP.NE.AND UP0, UPT, UR5, URZ, UPT ;  /* 0x000000ff0500728c */ /* 0x000fe2000bf05270 */
[----:B-1----:R-:W-:Y:S02]  /*0470*/  MOV R5, UR20 ;  /* 0x0000001400057c02 */ /* 0x002fe40008000f00 */
[----:B0-----:R-:W-:Y:S02]  /*0480*/  IADD3 R2, P0, PT, R2, 0x20, RZ ;  /* 0x0000002002027810 */ /* 0x001fe40007f1e0ff */
[----:B------:R-:W-:Y:S02]  /*0490*/  LEA R14, R5, R14, 0x3 ;  /* 0x0000000e050e7211 */ /* 0x000fe400078e18ff */
[----:B------:R-:W-:Y:S01]  /*04a0*/  IADD3.X R3, PT, PT, RZ, R3, RZ, P0, !PT ;  /* 0x00000003ff037210 */ /* 0x000fe200007fe4ff */
[----:B--2---:R-:W-:-:S04]  /*04b0*/  FFMA R22, R21, R22, R12 ;  /* 0x0000001615167223 */ /* 0x004fc8000000000c */
[----:B---3--:R-:W-:-:S04]  /*04c0*/  FFMA R20, R19, R20, R22 ;  /* 0x0000001413147223 */ /* 0x008fc80000000016 */
[----:B----4-:R-:W-:-:S04]  /*04d0*/  FFMA R18, R17, R18, R20 ;  /* 0x0000001211127223 */ /* 0x010fc80000000014 */
[----:B-----5:R-:W-:-:S04]  /*04e0*/  FFMA R16, R15, R16, R18 ;  /* 0x000000100f107223 */ /* 0x020fc80000000012 */
[----:B------:R-:W-:-:S04]  /*04f0*/  FFMA R23, R23, R4, R16 ;  /* 0x0000000417177223 */ /* 0x000fc80000000010 */
[----:B------:R-:W-:-:S04]  /*0500*/  FFMA R24, R24, R7, R23 ;  /* 0x0000000718187223 */ /* 0x000fc80000000017 */
[----:B------:R-:W-:-:S04]  /*0510*/  FFMA R8, R25, R8, R24 ;  /* 0x0000000819087223 */ /* 0x000fc80000000018 */
[----:B------:R-:W-:Y:S01]  /*0520*/  FFMA R12, R27, R10, R8 ;  /* 0x0000000a1b0c7223 */ /* 0x000fe20000000008 */
[----:B------:R-:W-:Y:S06]  /*0530*/  BRA.U UP0, `(.L_x_1) ;  /* 0xfffffffd003c7547 */ /* 0x000fec000b83ffff */
.L_x_0:
[----:B------:R-:W-:-:S04]  /*0540*/  ULOP3.LUT UR6, UR20, 0x7, URZ, 0xc0, !UPT ;  /* 0x0000000714067892 */ /* 0x000fc8000f8ec0ff */
[----:B------:R-:W-:-:S09]  /*0550*/  UISETP.NE.AND UP0, UPT, UR6, URZ, UPT ;  /* 0x000000ff0600728c */ /* 0x000fd2000bf05270 */
[----:B------:R-:W-:Y:S05]  /*0560*/  BRA.U !UP0, `(.L_x_2) ;  /* 0x0000000508387547 */ /* 0x000fea000b800000 */
[----:B------:R-:W-:Y:S02]  /*0570*/  UISETP.GE.U32.AND UP0, UPT, UR6, 0x4, UPT ;  /* 0x000000040600788c */ /* 0x000fe4000bf06070 */
[----:B------:R-:W-:-:S04]  /*0580*/  ULOP3.LUT UR5, UR20, 0x3, URZ, 0xc0, !UPT ;  /* 0x0000000314057892 */ /* 0x000fc8000f8ec0ff */
[----:B------:R-:W-:-:S03]  /*0590*/  UISETP.NE.AND UP1, UPT, UR5, URZ, UPT ;  /* 0x000000ff0500728c */ /* 0x000fc6000bf25270 */
[----:B------:R-:W-:Y:S08]  /*05a0*/  BRA.U !UP0, `(.L_x_3) ;  /* 0x00000001087c7547 */ /* 0x000ff0000b800000 */
[----:B------:R-:W1:Y:S01]  /*05b0*/  LDC.64 R6, c[0x0][0x388] ;  /* 0x0000e200ff067b82 */ /* 0x000e620000000a00 */
[----:B------:R-:W2:Y:S01]  /*05c0*/  LDCU.64 UR6, c[0x0][0x380] ;  /* 0x00007000ff0677ac */ /* 0x000ea20008000a00 */
[----:B------:R-:W-:Y:S01]  /*05d0*/  IMAD.U32 R9, RZ, RZ, UR4 ;  /* 0x00000004ff097e24 */ /* 0x000fe2000f8e00ff */
[C---:B------:R-:W-:Y:S02]  /*05e0*/  IADD3 R3, PT, PT, R13.reuse, UR4, RZ ;  /* 0x000000040d037c10 */ /* 0x040fe4000fffe0ff */
[----:B------:R-:W-:Y:S01]  /*05f0*/  IADD3 R10, P0, PT, R13, UR4, RZ ;  /* 0x000000040d0a7c10 */ /* 0x000fe2000ff1e0ff */
[----:B------:R-:W-:Y:S01]  /*0600*/  IMAD R9, R9, UR20, R0 ;  /* 0x0000001409097c24 */ /* 0x000fe2000f8e0200 */
[----:B------:R-:W-:Y:S01]  /*0610*/  MOV R11, UR20 ;  /* 0x00000014000b7c02 */ /* 0x000fe20008000f00 */
[----:B------:R-:W3:Y:S01]  /*0620*/  LDC.64 R4, c[0x0][0x380] ;  /* 0x0000e000ff047b82 */ /* 0x000ee20000000a00 */
[----:B------:R-:W-:Y:S01]  /*0630*/  MOV R15, UR20 ;  /* 0x00000014000f7c02 */ /* 0x000fe20008000f00 */
[----:B-1----:R-:W-:Y:S01]  /*0640*/  IMAD.WIDE R6, R9, 0x4, R6 ;  /* 0x0000000409067825 */ /* 0x002fe200078e0206 */
[----:B------:R-:W-:-:S05]  /*0650*/  MOV R9, UR20 ;  /* 0x0000001400097c02 */ /* 0x000fca0008000f00 */
[----:B------:R-:W-:Y:S02]  /*0660*/  IMAD.WIDE R8, R9, 0x4, R6 ;  /* 0x0000000409087825 */ /* 0x000fe400078e0206 */
[----:B0-----:R-:W4:Y:S02]  /*0670*/  LDG.E R6, desc[UR18][R6.64] ;  /* 0x0000001206067981 */ /* 0x001f24000c1e1900 */
[----:B---3--:R-:W-:Y:S01]  /*0680*/  IMAD.WIDE.U32 R4, R3, 0x4, R4 ;  /* 0x0000000403047825 */ /* 0x008fe200078e0004 */
[----:B------:R-:W-:Y:S01]  /*0690*/  IADD3.X R3, PT, PT, RZ, RZ, RZ, P0, !PT ;  /* 0x000000ffff037210 */ /* 0x000fe200007fe4ff */
[----:B------:R-:W3:Y:S01]  /*06a0*/  LDG.E R17, desc[UR18][R8.64] ;  /* 0x0000001208117981 */ /* 0x000ee2000c1e1900 */
[----:B--2---:R-:W-:-:S03]  /*06b0*/  LEA R2, P0, R10, UR6, 0x2 ;  /* 0x000000060a027c11 */ /* 0x004fc6000f8010ff */
[----:B------:R-:W4:Y:S01]  /*06c0*/  LDG.E R5, desc[UR18][R4.64] ;  /* 0x0000001204057981 */ /* 0x000f22000c1e1900 */
[----:B------:R-:W-:Y:S01]  /*06d0*/  LEA.HI.X R3, R10, UR7, R3, 0x2, P0 ;  /* 0x000000070a037c11 */ /* 0x000fe200080f1403 */
[----:B------:R-:W-:-:S04]  /*06e0*/  IMAD.WIDE R10, R11, 0x4, R8 ;  /* 0x000000040b0a7825 */ /* 0x000fc800078e0208 */
[----:B------:R-:W3:Y:S01]  /*06f0*/  LDG.E R16, desc[UR18][R2.64+0x4] ;  /* 0x0000041202107981 */ /* 0x000ee2000c1e1900 */
[----:B------:R-:W-:-:S03]  /*0700*/  IMAD.WIDE R14, R15, 0x4, R10 ;  /* 0x000000040f0e7825 */ /* 0x000fc600078e020a */
[----:B------:R-:W2:Y:S04]  /*0710*/  LDG.E R19, desc[UR18][R10.64] ;  /* 0x000000120a137981 */ /* 0x000ea8000c1e1900 */
[----:B------:R-:W2:Y:S04]  /*0720*/  LDG.E R18, desc[UR18][R2.64+0x8] ;  /* 0x0000081202127981 */ /* 0x000ea8000c1e1900 */
[----:B------:R-:W5:Y:S04]  /*0730*/  LDG.E R20, desc[UR18][R2.64+0xc] ;  /* 0x00000c1202147981 */ /* 0x000f68000c1e1900 */
[----:B------:R-:W5:Y:S01]  /*0740*/  LDG.E R14, desc[UR18][R14.64] ;  /* 0x000000120e0e7981 */ /* 0x000f62000c1e1900 */
[----:B------:R-:W-:Y:S01]  /*0750*/  UIADD3 UR4, UPT, UPT, UR4, 0x4, URZ ;  /* 0x0000000404047890 */ /* 0x000fe2000fffe0ff */
[----:B----4-:R-:W-:-:S04]  /*0760*/  FFMA R5, R5, R6, R12 ;  /* 0x0000000605057223 */ /* 0x010fc8000000000c */
[----:B---3--:R-:W-:-:S04]  /*0770*/  FFMA R5, R16, R17, R5 ;  /* 0x0000001110057223 */ /* 0x008fc80000000005 */
[----:B--2---:R-:W-:-:S04]  /*0780*/  FFMA R5, R18, R19, R5 ;  /* 0x0000001312057223 */ /* 0x004fc80000000005 */
[----:B-----5:R-:W-:-:S07]  /*0790*/  FFMA R12, R20, R14, R5 ;  /* 0x0000000e140c7223 */ /* 0x020fce0000000005 */
.L_x_3:
[----:B------:R-:W-:Y:S05]  /*07a0*/  BRA.U !UP1, `(.L_x_2) ;  /* 0x0000000109a87547 */ /* 0x000fea000b800000 */
[----:B------:R-:W-:Y:S01]  /*07b0*/  UISETP.NE.AND UP0, UPT, UR5, 0x1, UPT ;  /* 0x000000010500788c */ /* 0x000fe2000bf05270 */
[----:B------:R-:W-:Y:S01]  /*07c0*/  MOV R7, UR4 ;  /* 0x0000000400077c02 */ /* 0x000fe20008000f00 */
[----:B------:R-:W-:Y:S02]  /*07d0*/  ULOP3.LUT UR5, UR20, 0x1, URZ, 0xc0, !UPT ;  /* 0x0000000114057892 */ /* 0x000fe4000f8ec0ff */
[----:B------:R-:W-:Y:S02]  /*07e0*/  MOV R15, UR20 ;  /* 0x00000014000f7c02 */ /* 0x000fe40008000f00 */
[----:B------:R-:W-:Y:S01]  /*07f0*/  UISETP.NE.U32.AND UP1, UPT, UR5, 0x1, UPT ;  /* 0x000000010500788c */ /* 0x000fe2000bf25070 */
[----:B------:R-:W-:-:S04]  /*0800*/  PLOP3.LUT P1, PT, PT, PT, UP0, 0x80, 0x8 ;  /* 0x000000000008781c */ /* 0x000fc80003f2f008 */
[----:B------:R-:W1:Y:S01]  /*0810*/  @UP0 LDCU.128 UR8, c[0x0][0x380] ;  /* 0x00007000ff0807ac */ /* 0x000e620008000c00 */
[----:B------:R-:W-:Y:S01]  /*0820*/  PLOP3.LUT P0, PT, PT, PT, UP1, 0x80, 0x8 ;  /* 0x000000000008781c */ /* 0x000fe20003f0f018 */
[----:B------:R-:W2:Y:S04]  /*0830*/  @UP0 LDCU.64 UR6, c[0x0][0x380] ;  /* 0x00007000ff0607ac */ /* 0x000ea80008000a00 */
[----:B------:R-:W3:Y:S03]  /*0840*/  @!UP1 LDCU.128 UR12, c[0x0][0x380] ;  /* 0x00007000ff0c97ac */ /* 0x000ee60008000c00 */
[C---:B------:R-:W-:Y:S02]  /*0850*/  @P1 IADD3 R3, PT, PT, R13.reuse, UR4, RZ ;  /* 0x000000040d031c10 */ /* 0x040fe4000fffe0ff */
[----:B------:R-:W-:Y:S01]  /*0860*/  @P1 IADD3 R6, P2, PT, R13, UR4, RZ ;  /* 0x000000040d061c10 */ /* 0x000fe2000ff5e0ff */
[----:B------:R-:W-:Y:S01]  /*0870*/  @UP0 UIADD3 UR4, UPT, UPT, UR4, 0x2, URZ ;  /* 0x0000000204040890 */ /* 0x000fe2000fffe0ff */
[----:B-1----:R-:W-:Y:S01]  /*0880*/  MOV R11, UR9 ;  /* 0x00000009000b7c02 */ /* 0x002fe20008000f00 */
[----:B------:R-:W-:Y:S01]  /*0890*/  IMAD.U32 R10, RZ, RZ, UR8 ;  /* 0x00000008ff0a7e24 */ /* 0x000fe2000f8e00ff */
[----:B------:R-:W-:-:S02]  /*08a0*/  MOV R4, UR10 ;  /* 0x0000000a00047c02 */ /* 0x000fc40008000f00 */
[----:B------:R-:W-:Y:S01]  /*08b0*/  MOV R5, UR11 ;  /* 0x0000000b00057c02 */ /* 0x000fe20008000f00 */
[----:B------:R-:W-:-:S04]  /*08c0*/  @P1 IMAD.WIDE.U32 R10, R3, 0x4, R10 ;  /* 0x00000004030a1825 */ /* 0x000fc800078e000a */
[----:B------:R-:W-:Y:S01]  /*08d0*/  @P1 IMAD R3, R7, UR20, R0 ;  /* 0x0000001407031c24 */ /* 0x000fe2000f8e0200 */
[----:B------:R-:W-:Y:S01]  /*08e0*/  @P1 IADD3.X R7, PT, PT, RZ, RZ, RZ, P2, !PT ;  /* 0x000000ffff071210 */ /* 0x000fe200017fe4ff */
[----:B------:R-:W-:Y:S01]  /*08f0*/  IMAD.U32 R19, RZ, RZ, UR4 ;  /* 0x00000004ff137e24 */ /* 0x000fe2000f8e00ff */
[C---:B--2---:R-:W-:Y:S01]  /*0900*/  @P1 LEA R2, P2, R6.reuse, UR6, 0x2 ;  /* 0x0000000606021c11 */ /* 0x044fe2000f8410ff */
[----:B------:R-:W-:Y:S01]  /*0910*/  @P1 IMAD.WIDE R4, R3, 0x4, R4 ;  /* 0x0000000403041825 */ /* 0x000fe200078e0204 */
[----:B------:R-:W-:Y:S01]  /*0920*/  @!P0 IADD3 R17, PT, PT, R13, UR4, RZ ;  /* 0x000000040d118c10 */ /* 0x000fe2000fffe0ff */
[----:B0-----:R-:W2:Y:S01]  /*0930*/  @P1 LDG.E R11, desc[UR18][R10.64] ;  /* 0x000000120a0b1981 */ /* 0x001ea2000c1e1900 */
[----:B------:R-:W-:Y:S01]  /*0940*/  @P1 LEA.HI.X R3, R6, UR7, R7, 0x2, P2 ;  /* 0x0000000706031c11 */ /* 0x000fe200090f1407 */
[----:B------:R-:W-:Y:S01]  /*0950*/  @!P0 IMAD R19, R19, UR20, R0 ;  /* 0x0000001413138c24 */ /* 0x000fe2000f8e0200 */
[----:B---3--:R-:W-:Y:S01]  /*0960*/  MOV R6, UR12 ;  /* 0x0000000c00067c02 */ /* 0x008fe20008000f00 */
[----:B------:R-:W-:Y:S01]  /*0970*/  @P1 IMAD.WIDE R14, R15, 0x4, R4 ;  /* 0x000000040f0e1825 */ /* 0x000fe200078e0204 */
[----:B------:R-:W-:Y:S01]  /*0980*/  MOV R7, UR13 ;  /* 0x0000000d00077c02 */ /* 0x000fe20008000f00 */
[----:B------:R-:W2:Y:S01]  /*0990*/  @P1 LDG.E R4, desc[UR18][R4.64] ;  /* 0x0000001204041981 */ /* 0x000ea2000c1e1900 */
[----:B------:R-:W-:-:S02]  /*09a0*/  MOV R8, UR14 ;  /* 0x0000000e00087c02 */ /* 0x000fc40008000f00 */
[----:B------:R-:W-:Y:S01]  /*09b0*/  MOV R9, UR15 ;  /* 0x0000000f00097c02 */ /* 0x000fe20008000f00 */
[----:B------:R-:W-:Y:S01]  /*09c0*/  @!P0 IMAD.WIDE.U32 R6, R17, 0x4, R6 ;  /* 0x0000000411068825 */ /* 0x000fe200078e0006 */
[----:B------:R-:W3:Y:S03]  /*09d0*/  @P1 LDG.E R14, desc[UR18][R14.64] ;  /* 0x000000120e0e1981 */ /* 0x000ee6000c1e1900 */
[----:B------:R-:W-:Y:S01]  /*09e0*/  @!P0 IMAD.WIDE R8, R19, 0x4, R8 ;  /* 0x0000000413088825 */ /* 0x000fe200078e0208 */
[----:B------:R-:W3:Y:S04]  /*09f0*/  @P1 LDG.E R2, desc[UR18][R2.64+0x4] ;  /* 0x0000041202021981 */ /* 0x000ee8000c1e1900 */
[----:B------:R-:W4:Y:S04]  /*0a00*/  @!P0 LDG.E R7, desc[UR18][R6.64] ;  /* 0x0000001206078981 */ /* 0x000f28000c1e1900 */
[----:B------:R-:W4:Y:S01]  /*0a10*/  @!P0 LDG.E R8, desc[UR18][R8.64] ;  /* 0x0000001208088981 */ /* 0x000f22000c1e1900 */
[----:B--2---:R-:W-:-:S04]  /*0a20*/  @P1 FFMA R11, R11, R4, R12 ;  /* 0x000000040b0b1223 */ /* 0x004fc8000000000c */
[----:B---3--:R-:W-:-:S04]  /*0a30*/  @P1 FFMA R12, R2, R14, R11 ;  /* 0x0000000e020c1223 */ /* 0x008fc8000000000b */
[----:B----4-:R-:W-:-:S07]  /*0a40*/  @!P0 FFMA R12, R7, R8, R12 ;  /* 0x00000008070c8223 */ /* 0x010fce000000000c */
.L_x_2:
[----:B------:R-:W1:Y:S01]  /*0a50*/  LDC.64 R2, c[0x0][0x390] ;  /* 0x0000e400ff027b82 */ /* 0x000e620000000a00 */
[----:B------:R-:W-:-:S05]  /*0a60*/  IADD3 R13, PT, PT, R0, R13, RZ ;  /* 0x0000000d000d7210 */ /* 0x000fca0007ffe0ff */
[----:B-1----:R-:W-:-:S05]  /*0a70*/  IMAD.WIDE R2, R13, 0x4, R2 ;  /* 0x000000040d027825 */ /* 0x002fca00078e0202 */
[----:B0-----:R-:W-:Y:S01]  /*0a80*/  STG.E desc[UR18][R2.64], R12 ;  /* 0x0000000c02007986 */ /* 0x001fe2000c101912 */
[----:B------:R-:W-:Y:S05]  /*0a90*/  EXIT ;  /* 0x000000000000794d */ /* 0x000fea0003800000 */
.L_x_4:
[----:B------:R-:W-:-:S00]  /*0aa0*/  BRA `(.L_x_4) ;  /* 0xfffffffc00fc7947 */ /* 0x000fc0000383ffff */
[----:B------:R-:W-:-:S00]  /*0ab0*/  NOP ;  /* 0x0000000000007918 */ /* 0x000fc00000000000 */
        /* <DEDUP_REMOVED lines=12> */
.L_x_5:


//--------------------- .nv.shared.reserved.0     --------------------------
	.section	.nv.shared.reserved.0,"aw",@nobits
	.weak		__nv_reservedSMEM_offset_0_alias
	.size		__nv_reservedSMEM_offset_0_alias, 0, 64
	.other		__nv_reservedSMEM_offset_0_alias,@"STO_CUDA_RESERVED_SHARED STV_DEFAULT"
__nv_reservedSMEM_offset_0_alias:
	.zero		0
	.zero		64


//--------------------- .nv.constant0._Z14matrixMultiplyPKfS0_Pfiii --------------------------
	.section	.nv.constant0._Z14matrixMultiplyPKfS0_Pfiii,"a",@progbits
	.sectionflags	@""
	.align	4
.nv.constant0._Z14matrixMultiplyPKfS0_Pfiii:
	.zero		932


//--------------------- SYMBOLS --------------------------

	.type		.nv.reservedSmem.offset0,@object
	.size		.nv.reservedSmem.offset0,0x4
